//
// Generated by NVIDIA NVVM Compiler
//
// Compiler Build ID: CL-36424714
// Cuda compilation tools, release 13.0, V13.0.88
// Based on NVVM 20.0.0
//

.version 9.0
.target sm_100
.address_size 64

	// .globl	wmma_accum_introspect_kernel

.visible .entry wmma_accum_introspect_kernel(
	.param .u64 .ptr .align 1 wmma_accum_introspect_kernel_param_0
)
{
	.reg .b32 	%r<11>;
	.reg .b32 	%f<9>;
	.reg .b64 	%rd<3>;

	ld.param.u64 	%rd1, [wmma_accum_introspect_kernel_param_0];
	mov.u32 	%r1, %tid.x;
	shl.b32 	%r2, %r1, 3;
	cvt.rn.f32.u32 	%f1, %r2;
	or.b32  	%r3, %r2, 1;
	cvt.rn.f32.u32 	%f2, %r3;
	or.b32  	%r4, %r2, 2;
	cvt.rn.f32.u32 	%f3, %r4;
	or.b32  	%r5, %r2, 3;
	cvt.rn.f32.u32 	%f4, %r5;
	or.b32  	%r6, %r2, 4;
	cvt.rn.f32.u32 	%f5, %r6;
	or.b32  	%r7, %r2, 5;
	cvt.rn.f32.u32 	%f6, %r7;
	or.b32  	%r8, %r2, 6;
	cvt.rn.f32.u32 	%f7, %r8;
	or.b32  	%r9, %r2, 7;
	cvt.rn.f32.u32 	%f8, %r9;
	cvta.to.global.u64 	%rd2, %rd1;
	mov.b32 	%r10, 16;
	wmma.store.d.sync.aligned.row.m16n16k16.global.f32 	[%rd2], {%f1, %f2, %f3, %f4, %f5, %f6, %f7, %f8}, %r10;
	ret;

}


// ===== COMPILED SASS (sm_100) =====

	.target	sm_100

	.elftype	@"ET_EXEC"


//--------------------- .note.nv.tkinfo           --------------------------
	.section	.note.nv.tkinfo,"",@"SHT_NOTE"
	.sectionflags	@"SHF_NOTE_NV_TKINFO"
	.tkinfo
        /*0018*/ 	.word	0x00000002
        /*0030*/ 	.string	""
        /*0030*/ 	.string	"ptxas"
        /*0030*/ 	.string	"Cuda compilation tools, release 13.0, V13.0.88"
        /*0030*/ 	.string	"Build cuda_13.0.r13.0/compiler.36424714_0"
        /*0030*/ 	.string	"-arch sm_100 -m 64 "



//--------------------- .note.nv.cuinfo           --------------------------
	.section	.note.nv.cuinfo,"",@"SHT_NOTE"
	.sectionflags	@"SHF_NOTE_NV_CUINFO"
        /*0018*/ 	.short	0x0002
        /*001a*/ 	.short	0x0064
        /*001c*/ 	.short	0x0082
	.zero		2


//--------------------- .nv.info                  --------------------------
	.section	.nv.info,"",@"SHT_CUDA_INFO"
	.align	4


	//----- nvinfo : EIATTR_REGCOUNT
	.align		4
        /*0000*/ 	.byte	0x04, 0x2f
        /*0002*/ 	.short	(.L_1 - .L_0)
	.align		4
.L_0:
        /*0004*/ 	.word	index@(wmma_accum_introspect_kernel)
        /*0008*/ 	.word	0x0000000f


	//----- nvinfo : EIATTR_FRAME_SIZE
	.align		4
.L_1:
        /*000c*/ 	.byte	0x04, 0x11
        /*000e*/ 	.short	(.L_3 - .L_2)
	.align		4
.L_2:
        /*0010*/ 	.word	index@(wmma_accum_introspect_kernel)
        /*0014*/ 	.word	0x00000000


	//----- nvinfo : EIATTR_MIN_STACK_SIZE
	.align		4
.L_3:
        /*0018*/ 	.byte	0x04, 0x12
        /*001a*/ 	.short	(.L_5 - .L_4)
	.align		4
.L_4:
        /*001c*/ 	.word	index@(wmma_accum_introspect_kernel)
        /*0020*/ 	.word	0x00000000
.L_5:


//--------------------- .nv.compat                --------------------------
	.section	.nv.compat,"",@"SHT_CUDA_COMPAT_INFO"
	.align	4
        /*0000*/ 	.byte	0x02, 0x09, 0x00, 0x00, 0x02, 0x02, 0x01, 0x00, 0x02, 0x05, 0x05, 0x00, 0x03, 0x07, 0x01, 0x01
        /*0010*/ 	.byte	0x02, 0x03, 0x00, 0x00, 0x02, 0x06, 0x01, 0x00, 0x04, 0x0b, 0x08, 0x00, 0x09, 0x00, 0x00, 0x00
        /*0020*/ 	.byte	0x00, 0x00, 0x00, 0x00


//--------------------- .nv.info.wmma_accum_introspect_kernel --------------------------
	.section	.nv.info.wmma_accum_introspect_kernel,"",@"SHT_CUDA_INFO"
	.sectionflags	@""
	.align	4


	//----- nvinfo : EIATTR_CUDA_API_VERSION
	.align		4
        /*0000*/ 	.byte	0x04, 0x37
        /*0002*/ 	.short	(.L_7 - .L_6)
.L_6:
        /*0004*/ 	.word	0x00000082


	//----- nvinfo : EIATTR_KPARAM_INFO
	.align		4
.L_7:
        /*0008*/ 	.byte	0x04, 0x17
        /*000a*/ 	.short	(.L_9 - .L_8)
.L_8:
        /*000c*/ 	.word	0x00000000
        /*0010*/ 	.short	0x0000
        /*0012*/ 	.short	0x0000
        /*0014*/ 	.byte	0x00, 0xf5, 0x21, 0x00


	//----- nvinfo : EIATTR_SPARSE_MMA_MASK
	.align		4
.L_9:
        /*0018*/ 	.byte	0x03, 0x50
        /*001a*/ 	.short	0x0000


	//----- nvinfo : EIATTR_WMMA_USED
	.align		4
        /*001c*/ 	.byte	0x01, 0x2b
	.zero		2


	//----- nvinfo : EIATTR_MAXREG_COUNT
	.align		4
        /*0020*/ 	.byte	0x03, 0x1b
        /*0022*/ 	.short	0x00ff


	//----- nvinfo : EIATTR_MERCURY_ISA_VERSION
	.align		4
        /*0024*/ 	.byte	0x03, 0x5f
        /*0026*/ 	.short	0x0101


	//----- nvinfo : EIATTR_VRC_CTA_INIT_COUNT
	.align		4
        /*0028*/ 	.byte	0x02, 0x4a
	.zero		1
	.zero		1


	//----- nvinfo : EIATTR_EXIT_INSTR_OFFSETS
	.align		4
        /*002c*/ 	.byte	0x04, 0x1c
        /*002e*/ 	.short	(.L_11 - .L_10)


	//   ....[0]....
.L_10:
        /*0030*/ 	.word	0x000001f0


	//----- nvinfo : EIATTR_CBANK_PARAM_SIZE
	.align		4
.L_11:
        /*0034*/ 	.byte	0x03, 0x19
        /*0036*/ 	.short	0x0008


	//----- nvinfo : EIATTR_PARAM_CBANK
	.align		4
        /*0038*/ 	.byte	0x04, 0x0a
        /*003a*/ 	.short	(.L_13 - .L_12)
	.align		4
.L_12:
        /*003c*/ 	.word	index@(.nv.constant0.wmma_accum_introspect_kernel)
        /*0040*/ 	.short	0x0380
        /*0042*/ 	.short	0x0008


	//----- nvinfo : EIATTR_SW_WAR
	.align		4
.L_13:
        /*0044*/ 	.byte	0x04, 0x36
        /*0046*/ 	.short	(.L_15 - .L_14)
.L_14:
        /*0048*/ 	.word	0x00000008
.L_15:


//--------------------- .nv.callgraph             --------------------------
	.section	.nv.callgraph,"",@"SHT_CUDA_CALLGRAPH"
	.align	4
	.sectionentsize	8
	.align		4
        /*0000*/ 	.word	0x00000000
	.align		4
        /*0004*/ 	.word	0xffffffff
	.align		4
        /*0008*/ 	.word	0x00000000
	.align		4
        /*000c*/ 	.word	0xfffffffe
	.align		4
        /*0010*/ 	.word	0x00000000
	.align		4
        /*0014*/ 	.word	0xfffffffd
	.align		4
        /*0018*/ 	.word	0x00000000
	.align		4
        /*001c*/ 	.word	0xfffffffc


//--------------------- .text.wmma_accum_introspect_kernel --------------------------
	.section	.text.wmma_accum_introspect_kernel,"ax",@progbits
	.align	128
        .global         wmma_accum_introspect_kernel
        .type           wmma_accum_introspect_kernel,@function
        .size           wmma_accum_introspect_kernel,(.L_x_1 - wmma_accum_introspect_kernel)
        .other          wmma_accum_introspect_kernel,@"STO_CUDA_ENTRY STV_DEFAULT"
wmma_accum_introspect_kernel:
.text.wmma_accum_introspect_kernel:
[----:B------:R-:W-:Y:S01]  /*0000*/  LDC R1, c[0x0][0x37c] ;  /* 0x0000df00ff017b82 */ /* 0x000fe20000000800 */
[----:B------:R-:W0:Y:S01]  /*0010*/  S2R R5, SR_LANEID ;  /* 0x0000000000057919 */ /* 0x000e220000000000 */
[----:B------:R-:W1:Y:S01]  /*0020*/  LDCU.64 UR6, c[0x0][0x380] ;  /* 0x00007000ff0677ac */ /* 0x000e620008000a00 */
[----:B------:R-:W-:Y:S01]  /*0030*/  IMAD.MOV.U32 R3, RZ, RZ, RZ ;  /* 0x000000ffff037224 */ /* 0x000fe200078e00ff */
[----:B------:R-:W2:Y:S01]  /*0040*/  S2R R0, SR_TID.X ;  /* 0x0000000000007919 */ /* 0x000ea20000002100 */
[----:B------:R-:W3:Y:S01]  /*0050*/  LDCU.64 UR4, c[0x0][0x358] ;  /* 0x00006b00ff0477ac */ /* 0x000ee20008000a00 */
[----:B0-----:R-:W-:Y:S02]  /*0060*/  LOP3.LUT R2, R5, 0x3, RZ, 0xc0, !PT ;  /* 0x0000000305027812 */ /* 0x001fe400078ec0ff */
[----:B------:R-:W-:Y:S01]  /*0070*/  SHF.R.U32.HI R5, RZ, 0x2, R5 ;  /* 0x00000002ff057819 */ /* 0x000fe20000011605 */
[----:B--2---:R-:W-:-:S04]  /*0080*/  IMAD.SHL.U32 R0, R0, 0x8, RZ ;  /* 0x0000000800007824 */ /* 0x004fc800078e00ff */
[----:B------:R-:W-:-:S04]  /*0090*/  IMAD.WIDE.U32 R2, R5, 0x8, R2 ;  /* 0x0000000805027825 */ /* 0x000fc800078e0002 */
[----:B------:R-:W-:Y:S01]  /*00a0*/  VIADD R6, R0, 0x1 ;  /* 0x0000000100067836 */ /* 0x000fe20000000000 */
[----:B-1----:R-:W-:Y:S01]  /*00b0*/  LEA R4, P0, R2, UR6, 0x3 ;  /* 0x0000000602047c11 */ /* 0x002fe2000f8018ff */
[C---:B------:R-:W-:Y:S02]  /*00c0*/  VIADD R7, R0.reuse, 0x2 ;  /* 0x0000000200077836 */ /* 0x040fe40000000000 */
[----:B------:R-:W-:Y:S01]  /*00d0*/  VIADD R8, R0, 0x3 ;  /* 0x0000000300087836 */ /* 0x000fe20000000000 */
[----:B------:R-:W-:Y:S01]  /*00e0*/  LEA.HI.X R5, R2, UR7, R3, 0x3, P0 ;  /* 0x0000000702057c11 */ /* 0x000fe200080f1c03 */
[C---:B------:R-:W-:Y:S01]  /*00f0*/  VIADD R9, R0.reuse, 0x4 ;  /* 0x0000000400097836 */ /* 0x040fe20000000000 */
[----:B------:R-:W-:Y:S01]  /*0100*/  I2FP.F32.U32 R3, R6 ;  /* 0x0000000600037245 */ /* 0x000fe20000201000 */
[C---:B------:R-:W-:Y:S01]  /*0110*/  VIADD R10, R0.reuse, 0x5 ;  /* 0x00000005000a7836 */ /* 0x040fe20000000000 */
[----:B------:R-:W-:Y:S01]  /*0120*/  I2FP.F32.U32 R6, R7 ;  /* 0x0000000700067245 */ /* 0x000fe20000201000 */
[C---:B------:R-:W-:Y:S01]  /*0130*/  VIADD R11, R0.reuse, 0x6 ;  /* 0x00000006000b7836 */ /* 0x040fe20000000000 */
[----:B------:R-:W-:Y:S01]  /*0140*/  I2FP.F32.U32 R7, R8 ;  /* 0x0000000800077245 */ /* 0x000fe20000201000 */
[----:B------:R-:W-:Y:S01]  /*0150*/  VIADD R12, R0, 0x7 ;  /* 0x00000007000c7836 */ /* 0x000fe20000000000 */
[----:B------:R-:W-:-:S02]  /*0160*/  I2FP.F32.U32 R8, R9 ;  /* 0x0000000900087245 */ /* 0x000fc40000201000 */
[----:B------:R-:W-:Y:S01]  /*0170*/  I2FP.F32.U32 R9, R10 ;  /* 0x0000000a00097245 */ /* 0x000fe20000201000 */
[----:B---3--:R-:W-:Y:S01]  /*0180*/  STG.E.64 desc[UR4][R4.64+0x200], R6 ;  /* 0x0002000604007986 */ /* 0x008fe2000c101b04 */
[----:B------:R-:W-:Y:S02]  /*0190*/  I2FP.F32.U32 R10, R11 ;  /* 0x0000000b000a7245 */ /* 0x000fe40000201000 */
[----:B------:R-:W-:Y:S01]  /*01a0*/  I2FP.F32.U32 R2, R0 ;  /* 0x0000000000027245 */ /* 0x000fe20000201000 */
[----:B------:R-:W-:Y:S01]  /*01b0*/  STG.E.64 desc[UR4][R4.64+0x20], R8 ;  /* 0x0000200804007986 */ /* 0x000fe2000c101b04 */
[----:B------:R-:W-:-:S03]  /*01c0*/  I2FP.F32.U32 R11, R12 ;  /* 0x0000000c000b7245 */ /* 0x000fc60000201000 */
[----:B------:R-:W-:Y:S04]  /*01d0*/  STG.E.64 desc[UR4][R4.64], R2 ;  /* 0x0000000204007986 */ /* 0x000fe8000c101b04 */
[----:B------:R-:W-:Y:S01]  /*01e0*/  STG.E.64 desc[UR4][R4.64+0x220], R10 ;  /* 0x0002200a04007986 */ /* 0x000fe2000c101b04 */
[----:B------:R-:W-:Y:S05]  /*01f0*/  EXIT ;  /* 0x000000000000794d */ /* 0x000fea0003800000 */
.L_x_0:
[----:B------:R-:W-:-:S00]  /*0200*/  BRA `(.L_x_0) ;  /* 0xfffffffc00fc7947 */ /* 0x000fc0000383ffff */
[----:B------:R-:W-:-:S00]  /*0210*/  NOP ;  /* 0x0000000000007918 */ /* 0x000fc00000000000 */
        /* <DEDUP_REMOVED lines=14> */
.L_x_1:


//--------------------- .nv.shared.reserved.0     --------------------------
	.section	.nv.shared.reserved.0,"aw",@nobits
	.weak		__nv_reservedSMEM_offset_0_alias
	.size		__nv_reservedSMEM_offset_0_alias, 0, 64
	.other		__nv_reservedSMEM_offset_0_alias,@"STO_CUDA_RESERVED_SHARED STV_DEFAULT"
__nv_reservedSMEM_offset_0_alias:
	.zero		0
	.zero		64


//--------------------- .nv.constant0.wmma_accum_introspect_kernel --------------------------
	.section	.nv.constant0.wmma_accum_introspect_kernel,"a",@progbits
	.sectionflags	@""
	.align	4
.nv.constant0.wmma_accum_introspect_kernel:
	.zero		904


//--------------------- SYMBOLS --------------------------

	.type		.nv.reservedSmem.offset0,@object
	.size		.nv.reservedSmem.offset0,0x4
